	.headerflags	@"EF_CUDA_TEXMODE_UNIFIED EF_CUDA_64BIT_ADDRESS EF_CUDA_SM89 EF_CUDA_VIRTUAL_SM(EF_CUDA_SM89)"
	.elftype	@"ET_EXEC"


//--------------------- .nv.info                  --------------------------
	.section	.nv.info,"",@"SHT_CUDA_INFO"
	.align	4


	//----- nvinfo : EIATTR_REGCOUNT
	.align		4
        /*0000*/ 	.byte	0x04, 0x2f
        /*0002*/ 	.short	(.L_1 - .L_0)
	.align		4
.L_0:
        /*0004*/ 	.word	index@(triton__0d1d2de)
        /*0008*/ 	.word	0x0000000c


	//----- nvinfo : EIATTR_MAX_STACK_SIZE
	.align		4
.L_1:
        /*000c*/ 	.byte	0x04, 0x23
        /*000e*/ 	.short	(.L_3 - .L_2)
	.align		4
.L_2:
        /*0010*/ 	.word	index@(triton__0d1d2de)
        /*0014*/ 	.word	0x00000000


	//----- nvinfo : EIATTR_MIN_STACK_SIZE
	.align		4
.L_3:
        /*0018*/ 	.byte	0x04, 0x12
        /*001a*/ 	.short	(.L_5 - .L_4)
	.align		4
.L_4:
        /*001c*/ 	.word	index@(triton__0d1d2de)
        /*0020*/ 	.word	0x00000000


	//----- nvinfo : EIATTR_FRAME_SIZE
	.align		4
.L_5:
        /*0024*/ 	.byte	0x04, 0x11
        /*0026*/ 	.short	(.L_7 - .L_6)
	.align		4
.L_6:
        /*0028*/ 	.word	index@(triton__0d1d2de)
        /*002c*/ 	.word	0x00000000
.L_7:


//--------------------- .nv.info.triton__0d1d2de  --------------------------
	.section	.nv.info.triton__0d1d2de,"",@"SHT_CUDA_INFO"
	.align	4


	//----- nvinfo : EIATTR_CUDA_API_VERSION
	.align		4
        /*0000*/ 	.byte	0x04, 0x37
        /*0002*/ 	.short	(.L_9 - .L_8)
.L_8:
        /*0004*/ 	.word	0x0000007b


	//----- nvinfo : EIATTR_PARAM_CBANK
	.align		4
.L_9:
        /*0008*/ 	.byte	0x04, 0x0a
        /*000a*/ 	.short	(.L_11 - .L_10)
	.align		4
.L_10:
        /*000c*/ 	.word	index@(.nv.constant0.triton__0d1d2de)
        /*0010*/ 	.short	0x0160
        /*0012*/ 	.short	0x0014


	//----- nvinfo : EIATTR_CBANK_PARAM_SIZE
	.align		4
.L_11:
        /*0014*/ 	.byte	0x03, 0x19
        /*0016*/ 	.short	0x0014


	//----- nvinfo : EIATTR_KPARAM_INFO
	.align		4
        /*0018*/ 	.byte	0x04, 0x17
        /*001a*/ 	.short	(.L_13 - .L_12)
.L_12:
        /*001c*/ 	.word	0x00000000
        /*0020*/ 	.short	0x0002
        /*0022*/ 	.short	0x0010
        /*0024*/ 	.byte	0x00, 0xf0, 0x11, 0x00


	//----- nvinfo : EIATTR_KPARAM_INFO
	.align		4
.L_13:
        /*0028*/ 	.byte	0x04, 0x17
        /*002a*/ 	.short	(.L_15 - .L_14)
.L_14:
        /*002c*/ 	.word	0x00000000
        /*0030*/ 	.short	0x0001
        /*0032*/ 	.short	0x0008
        /*0034*/ 	.byte	0x00, 0xf0, 0x21, 0x00


	//----- nvinfo : EIATTR_KPARAM_INFO
	.align		4
.L_15:
        /*0038*/ 	.byte	0x04, 0x17
        /*003a*/ 	.short	(.L_17 - .L_16)
.L_16:
        /*003c*/ 	.word	0x00000000
        /*0040*/ 	.short	0x0000
        /*0042*/ 	.short	0x0000
        /*0044*/ 	.byte	0x00, 0xf0, 0x21, 0x00


	//----- nvinfo : EIATTR_MAXREG_COUNT
	.align		4
.L_17:
        /*0048*/ 	.byte	0x03, 0x1b
        /*004a*/ 	.short	0x00ff


	//----- nvinfo : EIATTR_EXIT_INSTR_OFFSETS
	.align		4
        /*004c*/ 	.byte	0x04, 0x1c
        /*004e*/ 	.short	(.L_19 - .L_18)


	//   ....[0]....
.L_18:
        /*0050*/ 	.word	0x00000150


	//   ....[1]....
        /*0054*/ 	.word	0x00000170


	//----- nvinfo : EIATTR_MAX_THREADS
	.align		4
.L_19:
        /*0058*/ 	.byte	0x04, 0x05
        /*005a*/ 	.short	(.L_21 - .L_20)
.L_20:
        /*005c*/ 	.word	0x00000100
        /*0060*/ 	.word	0x00000001
        /*0064*/ 	.word	0x00000001
.L_21:


//--------------------- .nv.rel.action            --------------------------
	.section	.nv.rel.action,"",@"SHT_CUDA_RELOCINFO"
	.align	8
	.sectionentsize	8
        /*0000*/ 	.byte	0x73, 0x00, 0x00, 0x00, 0x00, 0x00, 0x00, 0x00, 0x00, 0x00, 0x00, 0x11, 0x25, 0x00, 0x05, 0x36


//--------------------- .nv.constant0.triton__0d1d2de --------------------------
	.section	.nv.constant0.triton__0d1d2de,"a",@progbits
	.align	4
.nv.constant0.triton__0d1d2de:
	.zero		372


//--------------------- .text.triton__0d1d2de     --------------------------
	.section	.text.triton__0d1d2de,"ax",@progbits
	.sectioninfo	@"SHI_REGISTERS=12"
	.align	128
        .global         triton__0d1d2de
        .type           triton__0d1d2de,@function
        .size           triton__0d1d2de,(.L_x_1 - triton__0d1d2de)
        .other          triton__0d1d2de,@"STO_CUDA_ENTRY STV_DEFAULT"
triton__0d1d2de:
.text.triton__0d1d2de:
[----:B------:R-:W-:-:S02]  /*0000*/  MOV R1, c[0x0][0x28] ;  /* 0x00000a0000017a02 */ /* 0x000fc40000000f00 */
[----:B------:R-:W0:Y:S01]  /*0010*/  S2R R0, SR_TID.X ;  /* 0x0000000000007919 */ /* 0x000e220000002100 */
[----:B------:R-:W-:Y:S01]  /*0020*/  MOV R5, 0x2 ;  /* 0x0000000200057802 */ /* 0x000fe20000000f00 */
[----:B------:R-:W-:Y:S01]  /*0030*/  CS2R R6, SRZ ;  /* 0x0000000000067805 */ /* 0x000fe2000001ff00 */
[----:B------:R-:W-:Y:S01]  /*0040*/  ULDC.64 UR4, c[0x0][0x118] ;  /* 0x0000460000047ab9 */ /* 0x000fe20000000a00 */
[----:B------:R-:W1:Y:S01]  /*0050*/  S2R R3, SR_CTAID.X ;  /* 0x0000000000037919 */ /* 0x000e620000002500 */
[----:B0-----:R-:W-:-:S04]  /*0060*/  SHF.L.U32 R0, R0, 0x1, RZ ;  /* 0x0000000100007819 */ /* 0x001fc800000006ff */
[----:B------:R-:W-:-:S04]  /*0070*/  LOP3.LUT R0, R0, 0x1fe, RZ, 0xc0, !PT ;  /* 0x000001fe00007812 */ /* 0x000fc800078ec0ff */
[----:B-1----:R-:W-:-:S04]  /*0080*/  LEA R0, R3, R0, 0x9 ;  /* 0x0000000003007211 */ /* 0x002fc800078e48ff */
[C---:B------:R-:W-:Y:S01]  /*0090*/  ISETP.GE.AND P0, PT, R0.reuse, 0x108b00, PT ;  /* 0x00108b000000780c */ /* 0x040fe20003f06270 */
[----:B------:R-:W-:-:S04]  /*00a0*/  IMAD.WIDE R2, R0, R5, c[0x0][0x160] ;  /* 0x0000580000027625 */ /* 0x000fc800078e0205 */
[----:B------:R-:W-:-:S08]  /*00b0*/  IMAD.WIDE R4, R0, R5, c[0x0][0x168] ;  /* 0x00005a0000047625 */ /* 0x000fd000078e0205 */
[----:B------:R-:W2:Y:S04]  /*00c0*/  @!P0 LDG.E R6, [R2.64] ;  /* 0x0000000402068981 */ /* 0x000ea8000c1e1900 */
[----:B------:R-:W3:Y:S01]  /*00d0*/  @!P0 LDG.E R7, [R4.64] ;  /* 0x0000000404078981 */ /* 0x000ee2000c1e1900 */
[--C-:B--2---:R-:W-:Y:S02]  /*00e0*/  HADD2.F32 R0, -RZ, R6.reuse.H1_H1 ;  /* 0x30000006ff007230 */ /* 0x104fe40000004100 */
[----:B------:R-:W-:Y:S02]  /*00f0*/  HADD2.F32 R6, -RZ, R6.H0_H0 ;  /* 0x20000006ff067230 */ /* 0x000fe40000004100 */
[--C-:B---3--:R-:W-:Y:S02]  /*0100*/  HADD2.F32 R9, -RZ, R7.reuse.H0_H0 ;  /* 0x20000007ff097230 */ /* 0x108fe40000004100 */
[----:B------:R-:W-:-:S03]  /*0110*/  HADD2.F32 R7, -RZ, R7.H1_H1 ;  /* 0x30000007ff077230 */ /* 0x000fc60000004100 */
[----:B------:R-:W-:Y:S02]  /*0120*/  FFMA R6, R9, 0.125, R6 ;  /* 0x3e00000009067823 */ /* 0x000fe40000000006 */
[----:B------:R-:W-:-:S05]  /*0130*/  FFMA R7, R7, 0.125, R0 ;  /* 0x3e00000007077823 */ /* 0x000fca0000000000 */
[----:B------:R-:W-:Y:S01]  /*0140*/  F2FP.F16.F32.PACK_AB R7, R7, R6 ;  /* 0x000000060707723e */ /* 0x000fe200000000ff */
[----:B------:R-:W-:Y:S06]  /*0150*/  @P0 EXIT ;  /* 0x000000000000094d */ /* 0x000fec0003800000 */
[----:B------:R-:W-:Y:S01]  /*0160*/  STG.E [R2.64], R7 ;  /* 0x0000000702007986 */ /* 0x000fe2000c101904 */
[----:B------:R-:W-:Y:S05]  /*0170*/  EXIT ;  /* 0x000000000000794d */ /* 0x000fea0003800000 */
.L_x_0:
[----:B------:R-:W-:-:S00]  /*0180*/  BRA `(.L_x_0) ;  /* 0xfffffff000007947 */ /* 0x000fc0000383ffff */
[----:B------:R-:W-:-:S00]  /*0190*/  NOP ;  /* 0x0000000000007918 */ /* 0x000fc00000000000 */
        /* <DEDUP_REMOVED lines=14> */
.L_x_1:
